//
// Generated by NVIDIA NVVM Compiler
//
// Compiler Build ID: CL-36424714
// Cuda compilation tools, release 13.0, V13.0.88
// Based on NVVM 20.0.0
//

.version 9.0
.target sm_100
.address_size 64

	// .globl	_Z23matmul_kernel_optimizedPKfS0_Pfiii
// _ZZ23matmul_kernel_optimizedPKfS0_PfiiiE2As has been demoted
// _ZZ23matmul_kernel_optimizedPKfS0_PfiiiE2Bs has been demoted

.visible .entry _Z23matmul_kernel_optimizedPKfS0_Pfiii(
	.param .u64 .ptr .align 1 _Z23matmul_kernel_optimizedPKfS0_Pfiii_param_0,
	.param .u64 .ptr .align 1 _Z23matmul_kernel_optimizedPKfS0_Pfiii_param_1,
	.param .u64 .ptr .align 1 _Z23matmul_kernel_optimizedPKfS0_Pfiii_param_2,
	.param .u32 _Z23matmul_kernel_optimizedPKfS0_Pfiii_param_3,
	.param .u32 _Z23matmul_kernel_optimizedPKfS0_Pfiii_param_4,
	.param .u32 _Z23matmul_kernel_optimizedPKfS0_Pfiii_param_5
)
{
	.reg .pred 	%p<12>;
	.reg .b32 	%r<43>;
	.reg .b32 	%f<111>;
	.reg .b64 	%rd<13>;
	// demoted variable
	.shared .align 4 .b8 _ZZ23matmul_kernel_optimizedPKfS0_PfiiiE2As[4224];
	// demoted variable
	.shared .align 4 .b8 _ZZ23matmul_kernel_optimizedPKfS0_PfiiiE2Bs[4224];
	ld.param.u64 	%rd4, [_Z23matmul_kernel_optimizedPKfS0_Pfiii_param_0];
	ld.param.u64 	%rd5, [_Z23matmul_kernel_optimizedPKfS0_Pfiii_param_1];
	ld.param.u64 	%rd6, [_Z23matmul_kernel_optimizedPKfS0_Pfiii_param_2];
	ld.param.u32 	%r24, [_Z23matmul_kernel_optimizedPKfS0_Pfiii_param_3];
	ld.param.u32 	%r25, [_Z23matmul_kernel_optimizedPKfS0_Pfiii_param_4];
	ld.param.u32 	%r26, [_Z23matmul_kernel_optimizedPKfS0_Pfiii_param_5];
	mov.u32 	%r27, %ctaid.x;
	mov.u32 	%r28, %ctaid.y;
	mov.u32 	%r38, %tid.x;
	mov.u32 	%r40, %tid.y;
	shl.b32 	%r29, %r28, 5;
	add.s32 	%r3, %r29, %r40;
	shl.b32 	%r4, %r27, 5;
	add.s32 	%r5, %r4, %r38;
	setp.lt.s32 	%p1, %r26, 1;
	mov.f32 	%f110, 0f00000000;
	@%p1 bra 	$L__BB0_7;
	add.s32 	%r30, %r26, 31;
	shr.u32 	%r31, %r30, 5;
	mul.lo.s32 	%r32, %r40, 132;
	mov.u32 	%r33, _ZZ23matmul_kernel_optimizedPKfS0_PfiiiE2As;
	add.s32 	%r6, %r33, %r32;
	shl.b32 	%r34, %r38, 2;
	add.s32 	%r7, %r6, %r34;
	mov.u32 	%r35, _ZZ23matmul_kernel_optimizedPKfS0_PfiiiE2Bs;
	add.s32 	%r9, %r35, %r34;
	add.s32 	%r8, %r9, %r32;
	neg.s32 	%r42, %r31;
	mad.lo.s32 	%r36, %r40, %r25, %r38;
	add.s32 	%r41, %r36, %r4;
	shl.b32 	%r12, %r25, 5;
	mad.lo.s32 	%r39, %r26, %r3, %r38;
	cvta.to.global.u64 	%rd1, %rd4;
	cvta.to.global.u64 	%rd2, %rd5;
	mov.f32 	%f110, 0f00000000;
$L__BB0_2:
	setp.ge.s32 	%p2, %r3, %r24;
	mul.wide.s32 	%rd7, %r39, 4;
	add.s64 	%rd3, %rd1, %rd7;
	setp.ge.s32 	%p3, %r38, %r26;
	mov.f32 	%f108, 0f00000000;
	or.pred  	%p4, %p2, %p3;
	@%p4 bra 	$L__BB0_4;
	ld.global.nc.f32 	%f108, [%rd3];
$L__BB0_4:
	setp.ge.s32 	%p5, %r5, %r25;
	st.shared.f32 	[%r7], %f108;
	setp.ge.s32 	%p6, %r40, %r26;
	mov.f32 	%f109, 0f00000000;
	or.pred  	%p7, %p5, %p6;
	@%p7 bra 	$L__BB0_6;
	mul.wide.s32 	%rd8, %r41, 4;
	add.s64 	%rd9, %rd2, %rd8;
	ld.global.nc.f32 	%f109, [%rd9];
$L__BB0_6:
	st.shared.f32 	[%r8], %f109;
	bar.sync 	0;
	ld.shared.f32 	%f12, [%r6];
	ld.shared.f32 	%f13, [%r9];
	fma.rn.f32 	%f14, %f12, %f13, %f110;
	ld.shared.f32 	%f15, [%r6+4];
	ld.shared.f32 	%f16, [%r9+132];
	fma.rn.f32 	%f17, %f15, %f16, %f14;
	ld.shared.f32 	%f18, [%r6+8];
	ld.shared.f32 	%f19, [%r9+264];
	fma.rn.f32 	%f20, %f18, %f19, %f17;
	ld.shared.f32 	%f21, [%r6+12];
	ld.shared.f32 	%f22, [%r9+396];
	fma.rn.f32 	%f23, %f21, %f22, %f20;
	ld.shared.f32 	%f24, [%r6+16];
	ld.shared.f32 	%f25, [%r9+528];
	fma.rn.f32 	%f26, %f24, %f25, %f23;
	ld.shared.f32 	%f27, [%r6+20];
	ld.shared.f32 	%f28, [%r9+660];
	fma.rn.f32 	%f29, %f27, %f28, %f26;
	ld.shared.f32 	%f30, [%r6+24];
	ld.shared.f32 	%f31, [%r9+792];
	fma.rn.f32 	%f32, %f30, %f31, %f29;
	ld.shared.f32 	%f33, [%r6+28];
	ld.shared.f32 	%f34, [%r9+924];
	fma.rn.f32 	%f35, %f33, %f34, %f32;
	ld.shared.f32 	%f36, [%r6+32];
	ld.shared.f32 	%f37, [%r9+1056];
	fma.rn.f32 	%f38, %f36, %f37, %f35;
	ld.shared.f32 	%f39, [%r6+36];
	ld.shared.f32 	%f40, [%r9+1188];
	fma.rn.f32 	%f41, %f39, %f40, %f38;
	ld.shared.f32 	%f42, [%r6+40];
	ld.shared.f32 	%f43, [%r9+1320];
	fma.rn.f32 	%f44, %f42, %f43, %f41;
	ld.shared.f32 	%f45, [%r6+44];
	ld.shared.f32 	%f46, [%r9+1452];
	fma.rn.f32 	%f47, %f45, %f46, %f44;
	ld.shared.f32 	%f48, [%r6+48];
	ld.shared.f32 	%f49, [%r9+1584];
	fma.rn.f32 	%f50, %f48, %f49, %f47;
	ld.shared.f32 	%f51, [%r6+52];
	ld.shared.f32 	%f52, [%r9+1716];
	fma.rn.f32 	%f53, %f51, %f52, %f50;
	ld.shared.f32 	%f54, [%r6+56];
	ld.shared.f32 	%f55, [%r9+1848];
	fma.rn.f32 	%f56, %f54, %f55, %f53;
	ld.shared.f32 	%f57, [%r6+60];
	ld.shared.f32 	%f58, [%r9+1980];
	fma.rn.f32 	%f59, %f57, %f58, %f56;
	ld.shared.f32 	%f60, [%r6+64];
	ld.shared.f32 	%f61, [%r9+2112];
	fma.rn.f32 	%f62, %f60, %f61, %f59;
	ld.shared.f32 	%f63, [%r6+68];
	ld.shared.f32 	%f64, [%r9+2244];
	fma.rn.f32 	%f65, %f63, %f64, %f62;
	ld.shared.f32 	%f66, [%r6+72];
	ld.shared.f32 	%f67, [%r9+2376];
	fma.rn.f32 	%f68, %f66, %f67, %f65;
	ld.shared.f32 	%f69, [%r6+76];
	ld.shared.f32 	%f70, [%r9+2508];
	fma.rn.f32 	%f71, %f69, %f70, %f68;
	ld.shared.f32 	%f72, [%r6+80];
	ld.shared.f32 	%f73, [%r9+2640];
	fma.rn.f32 	%f74, %f72, %f73, %f71;
	ld.shared.f32 	%f75, [%r6+84];
	ld.shared.f32 	%f76, [%r9+2772];
	fma.rn.f32 	%f77, %f75, %f76, %f74;
	ld.shared.f32 	%f78, [%r6+88];
	ld.shared.f32 	%f79, [%r9+2904];
	fma.rn.f32 	%f80, %f78, %f79, %f77;
	ld.shared.f32 	%f81, [%r6+92];
	ld.shared.f32 	%f82, [%r9+3036];
	fma.rn.f32 	%f83, %f81, %f82, %f80;
	ld.shared.f32 	%f84, [%r6+96];
	ld.shared.f32 	%f85, [%r9+3168];
	fma.rn.f32 	%f86, %f84, %f85, %f83;
	ld.shared.f32 	%f87, [%r6+100];
	ld.shared.f32 	%f88, [%r9+3300];
	fma.rn.f32 	%f89, %f87, %f88, %f86;
	ld.shared.f32 	%f90, [%r6+104];
	ld.shared.f32 	%f91, [%r9+3432];
	fma.rn.f32 	%f92, %f90, %f91, %f89;
	ld.shared.f32 	%f93, [%r6+108];
	ld.shared.f32 	%f94, [%r9+3564];
	fma.rn.f32 	%f95, %f93, %f94, %f92;
	ld.shared.f32 	%f96, [%r6+112];
	ld.shared.f32 	%f97, [%r9+3696];
	fma.rn.f32 	%f98, %f96, %f97, %f95;
	ld.shared.f32 	%f99, [%r6+116];
	ld.shared.f32 	%f100, [%r9+3828];
	fma.rn.f32 	%f101, %f99, %f100, %f98;
	ld.shared.f32 	%f102, [%r6+120];
	ld.shared.f32 	%f103, [%r9+3960];
	fma.rn.f32 	%f104, %f102, %f103, %f101;
	ld.shared.f32 	%f105, [%r6+124];
	ld.shared.f32 	%f106, [%r9+4092];
	fma.rn.f32 	%f110, %f105, %f106, %f104;
	bar.sync 	0;
	add.s32 	%r42, %r42, 1;
	setp.ne.s32 	%p8, %r42, 0;
	add.s32 	%r41, %r41, %r12;
	add.s32 	%r40, %r40, 32;
	add.s32 	%r39, %r39, 32;
	add.s32 	%r38, %r38, 32;
	@%p8 bra 	$L__BB0_2;
$L__BB0_7:
	setp.ge.s32 	%p9, %r3, %r24;
	setp.ge.s32 	%p10, %r5, %r25;
	or.pred  	%p11, %p9, %p10;
	@%p11 bra 	$L__BB0_9;
	mad.lo.s32 	%r37, %r25, %r3, %r5;
	cvta.to.global.u64 	%rd10, %rd6;
	mul.wide.u32 	%rd11, %r37, 4;
	add.s64 	%rd12, %rd10, %rd11;
	st.global.f32 	[%rd12], %f110;
$L__BB0_9:
	ret;

}


// ===== COMPILED SASS (sm_100) =====

	.target	sm_100

	.elftype	@"ET_EXEC"


//--------------------- .note.nv.tkinfo           --------------------------
	.section	.note.nv.tkinfo,"",@"SHT_NOTE"
	.sectionflags	@"SHF_NOTE_NV_TKINFO"
	.tkinfo
        /*0018*/ 	.word	0x00000002
        /*0030*/ 	.string	""
        /*0030*/ 	.string	"ptxas"
        /*0030*/ 	.string	"Cuda compilation tools, release 13.0, V13.0.88"
        /*0030*/ 	.string	"Build cuda_13.0.r13.0/compiler.36424714_0"
        /*0030*/ 	.string	"-arch sm_100 -m 64 "



//--------------------- .note.nv.cuinfo           --------------------------
	.section	.note.nv.cuinfo,"",@"SHT_NOTE"
	.sectionflags	@"SHF_NOTE_NV_CUINFO"
        /*0018*/ 	.short	0x0002
        /*001a*/ 	.short	0x0064
        /*001c*/ 	.short	0x0082
	.zero		2


//--------------------- .nv.info                  --------------------------
	.section	.nv.info,"",@"SHT_CUDA_INFO"
	.align	4


	//----- nvinfo : EIATTR_REGCOUNT
	.align		4
        /*0000*/ 	.byte	0x04, 0x2f
        /*0002*/ 	.short	(.L_1 - .L_0)
	.align		4
.L_0:
        /*0004*/ 	.word	index@(_Z23matmul_kernel_optimizedPKfS0_Pfiii)
        /*0008*/ 	.word	0x0000001e


	//----- nvinfo : EIATTR_FRAME_SIZE
	.align		4
.L_1:
        /*000c*/ 	.byte	0x04, 0x11
        /*000e*/ 	.short	(.L_3 - .L_2)
	.align		4
.L_2:
        /*0010*/ 	.word	index@(_Z23matmul_kernel_optimizedPKfS0_Pfiii)
        /*0014*/ 	.word	0x00000000


	//----- nvinfo : EIATTR_MIN_STACK_SIZE
	.align		4
.L_3:
        /*0018*/ 	.byte	0x04, 0x12
        /*001a*/ 	.short	(.L_5 - .L_4)
	.align		4
.L_4:
        /*001c*/ 	.word	index@(_Z23matmul_kernel_optimizedPKfS0_Pfiii)
        /*0020*/ 	.word	0x00000000
.L_5:


//--------------------- .nv.compat                --------------------------
	.section	.nv.compat,"",@"SHT_CUDA_COMPAT_INFO"
	.align	4
        /*0000*/ 	.byte	0x02, 0x09, 0x00, 0x00, 0x02, 0x02, 0x01, 0x00, 0x02, 0x05, 0x05, 0x00, 0x03, 0x07, 0x01, 0x01
        /*0010*/ 	.byte	0x02, 0x03, 0x00, 0x00, 0x02, 0x06, 0x01, 0x00, 0x04, 0x0b, 0x08, 0x00, 0x09, 0x00, 0x00, 0x00
        /*0020*/ 	.byte	0x00, 0x00, 0x00, 0x00


//--------------------- .nv.info._Z23matmul_kernel_optimizedPKfS0_Pfiii --------------------------
	.section	.nv.info._Z23matmul_kernel_optimizedPKfS0_Pfiii,"",@"SHT_CUDA_INFO"
	.sectionflags	@""
	.align	4


	//----- nvinfo : EIATTR_CUDA_API_VERSION
	.align		4
        /*0000*/ 	.byte	0x04, 0x37
        /*0002*/ 	.short	(.L_7 - .L_6)
.L_6:
        /*0004*/ 	.word	0x00000082


	//----- nvinfo : EIATTR_KPARAM_INFO
	.align		4
.L_7:
        /*0008*/ 	.byte	0x04, 0x17
        /*000a*/ 	.short	(.L_9 - .L_8)
.L_8:
        /*000c*/ 	.word	0x00000000
        /*0010*/ 	.short	0x0005
        /*0012*/ 	.short	0x0020
        /*0014*/ 	.byte	0x00, 0xf0, 0x11, 0x00


	//----- nvinfo : EIATTR_KPARAM_INFO
	.align		4
.L_9:
        /*0018*/ 	.byte	0x04, 0x17
        /*001a*/ 	.short	(.L_11 - .L_10)
.L_10:
        /*001c*/ 	.word	0x00000000
        /*0020*/ 	.short	0x0004
        /*0022*/ 	.short	0x001c
        /*0024*/ 	.byte	0x00, 0xf0, 0x11, 0x00


	//----- nvinfo : EIATTR_KPARAM_INFO
	.align		4
.L_11:
        /*0028*/ 	.byte	0x04, 0x17
        /*002a*/ 	.short	(.L_13 - .L_12)
.L_12:
        /*002c*/ 	.word	0x00000000
        /*0030*/ 	.short	0x0003
        /*0032*/ 	.short	0x0018
        /*0034*/ 	.byte	0x00, 0xf0, 0x11, 0x00


	//----- nvinfo : EIATTR_KPARAM_INFO
	.align		4
.L_13:
        /*0038*/ 	.byte	0x04, 0x17
        /*003a*/ 	.short	(.L_15 - .L_14)
.L_14:
        /*003c*/ 	.word	0x00000000
        /*0040*/ 	.short	0x0002
        /*0042*/ 	.short	0x0010
        /*0044*/ 	.byte	0x00, 0xf5, 0x21, 0x00


	//----- nvinfo : EIATTR_KPARAM_INFO
	.align		4
.L_15:
        /*0048*/ 	.byte	0x04, 0x17
        /*004a*/ 	.short	(.L_17 - .L_16)
.L_16:
        /*004c*/ 	.word	0x00000000
        /*0050*/ 	.short	0x0001
        /*0052*/ 	.short	0x0008
        /*0054*/ 	.byte	0x00, 0xf5, 0x21, 0x00


	//----- nvinfo : EIATTR_KPARAM_INFO
	.align		4
.L_17:
        /*0058*/ 	.byte	0x04, 0x17
        /*005a*/ 	.short	(.L_19 - .L_18)
.L_18:
        /*005c*/ 	.word	0x00000000
        /*0060*/ 	.short	0x0000
        /*0062*/ 	.short	0x0000
        /*0064*/ 	.byte	0x00, 0xf5, 0x21, 0x00


	//----- nvinfo : EIATTR_SPARSE_MMA_MASK
	.align		4
.L_19:
        /*0068*/ 	.byte	0x03, 0x50
        /*006a*/ 	.short	0x0000


	//----- nvinfo : EIATTR_MAXREG_COUNT
	.align		4
        /*006c*/ 	.byte	0x03, 0x1b
        /*006e*/ 	.short	0x00ff


	//----- nvinfo : EIATTR_NUM_BARRIERS
	.align		4
        /*0070*/ 	.byte	0x02, 0x4c
        /*0072*/ 	.byte	0x01
	.zero		1


	//----- nvinfo : EIATTR_MERCURY_ISA_VERSION
	.align		4
        /*0074*/ 	.byte	0x03, 0x5f
        /*0076*/ 	.short	0x0101


	//----- nvinfo : EIATTR_VRC_CTA_INIT_COUNT
	.align		4
        /*0078*/ 	.byte	0x02, 0x4a
	.zero		1
	.zero		1


	//----- nvinfo : EIATTR_EXIT_INSTR_OFFSETS
	.align		4
        /*007c*/ 	.byte	0x04, 0x1c
        /*007e*/ 	.short	(.L_21 - .L_20)


	//   ....[0]....
.L_20:
        /*0080*/ 	.word	0x000009a0


	//   ....[1]....
        /*0084*/ 	.word	0x000009f0


	//----- nvinfo : EIATTR_CBANK_PARAM_SIZE
	.align		4
.L_21:
        /*0088*/ 	.byte	0x03, 0x19
        /*008a*/ 	.short	0x0024


	//----- nvinfo : EIATTR_PARAM_CBANK
	.align		4
        /*008c*/ 	.byte	0x04, 0x0a
        /*008e*/ 	.short	(.L_23 - .L_22)
	.align		4
.L_22:
        /*0090*/ 	.word	index@(.nv.constant0._Z23matmul_kernel_optimizedPKfS0_Pfiii)
        /*0094*/ 	.short	0x0380
        /*0096*/ 	.short	0x0024


	//----- nvinfo : EIATTR_SW_WAR
	.align		4
.L_23:
        /*0098*/ 	.byte	0x04, 0x36
        /*009a*/ 	.short	(.L_25 - .L_24)
.L_24:
        /*009c*/ 	.word	0x00000008
.L_25:


//--------------------- .nv.callgraph             --------------------------
	.section	.nv.callgraph,"",@"SHT_CUDA_CALLGRAPH"
	.align	4
	.sectionentsize	8
	.align		4
        /*0000*/ 	.word	0x00000000
	.align		4
        /*0004*/ 	.word	0xffffffff
	.align		4
        /*0008*/ 	.word	0x00000000
	.align		4
        /*000c*/ 	.word	0xfffffffe
	.align		4
        /*0010*/ 	.word	0x00000000
	.align		4
        /*0014*/ 	.word	0xfffffffd
	.align		4
        /*0018*/ 	.word	0x00000000
	.align		4
        /*001c*/ 	.word	0xfffffffc


//--------------------- .text._Z23matmul_kernel_optimizedPKfS0_Pfiii --------------------------
	.section	.text._Z23matmul_kernel_optimizedPKfS0_Pfiii,"ax",@progbits
	.align	128
        .global         _Z23matmul_kernel_optimizedPKfS0_Pfiii
        .type           _Z23matmul_kernel_optimizedPKfS0_Pfiii,@function
        .size           _Z23matmul_kernel_optimizedPKfS0_Pfiii,(.L_x_3 - _Z23matmul_kernel_optimizedPKfS0_Pfiii)
        .other          _Z23matmul_kernel_optimizedPKfS0_Pfiii,@"STO_CUDA_ENTRY STV_DEFAULT"
_Z23matmul_kernel_optimizedPKfS0_Pfiii:
.text._Z23matmul_kernel_optimizedPKfS0_Pfiii:
[----:B------:R-:W-:Y:S01]  /*0000*/  LDC R1, c[0x0][0x37c] ;  /* 0x0000df00ff017b82 */ /* 0x000fe20000000800 */
[----:B------:R-:W0:Y:S01]  /*0010*/  S2R R4, SR_CTAID.Y ;  /* 0x0000000000047919 */ /* 0x000e220000002600 */
[----:B------:R-:W1:Y:S01]  /*0020*/  LDCU UR5, c[0x0][0x3a0] ;  /* 0x00007400ff0577ac */ /* 0x000e620008000800 */
[----:B------:R-:W-:Y:S01]  /*0030*/  HFMA2 R18, -RZ, RZ, 0, 0 ;  /* 0x00000000ff127431 */ /* 0x000fe200000001ff */
[----:B------:R-:W0:Y:S01]  /*0040*/  S2R R0, SR_TID.Y ;  /* 0x0000000000007919 */ /* 0x000e220000002200 */
[----:B------:R-:W2:Y:S01]  /*0050*/  LDCU.64 UR6, c[0x0][0x358] ;  /* 0x00006b00ff0677ac */ /* 0x000ea20008000a00 */
[----:B------:R-:W3:Y:S01]  /*0060*/  S2R R15, SR_CTAID.X ;  /* 0x00000000000f7919 */ /* 0x000ee20000002500 */
[----:B------:R-:W3:Y:S01]  /*0070*/  S2R R13, SR_TID.X ;  /* 0x00000000000d7919 */ /* 0x000ee20000002100 */
[----:B-1----:R-:W-:Y:S01]  /*0080*/  UISETP.GE.AND UP0, UPT, UR5, 0x1, UPT ;  /* 0x000000010500788c */ /* 0x002fe2000bf06270 */
[----:B0-----:R-:W-:Y:S02]  /*0090*/  LEA R4, R4, R0, 0x5 ;  /* 0x0000000004047211 */ /* 0x001fe400078e28ff */
[----:B---3--:R-:W-:-:S06]  /*00a0*/  LEA R5, R15, R13, 0x5 ;  /* 0x0000000d0f057211 */ /* 0x008fcc00078e28ff */
[----:B--2---:R-:W-:Y:S05]  /*00b0*/  BRA.U !UP0, `(.L_x_0) ;  /* 0x00000009082c7547 */ /* 0x004fea000b800000 */
[----:B------:R-:W0:Y:S01]  /*00c0*/  S2R R11, SR_CgaCtaId ;  /* 0x00000000000b7919 */ /* 0x000e220000008800 */
[----:B------:R-:W1:Y:S01]  /*00d0*/  LDCU UR8, c[0x0][0x39c] ;  /* 0x00007380ff0877ac */ /* 0x000e620008000800 */
[----:B------:R-:W2:Y:S01]  /*00e0*/  LDC R7, c[0x0][0x39c] ;  /* 0x0000e700ff077b82 */ /* 0x000ea20000000800 */
[----:B------:R-:W-:Y:S01]  /*00f0*/  MOV R6, 0x400 ;  /* 0x0000040000067802 */ /* 0x000fe20000000f00 */
[----:B------:R-:W-:Y:S01]  /*0100*/  UIADD3 UR4, UPT, UPT, UR5, 0x1f, URZ ;  /* 0x0000001f05047890 */ /* 0x000fe2000fffe0ff */
[----:B------:R-:W-:Y:S01]  /*0110*/  MOV R18, RZ ;  /* 0x000000ff00127202 */ /* 0x000fe20000000f00 */
[----:B------:R-:W3:Y:S01]  /*0120*/  LDCU UR10, c[0x0][0x3a0] ;  /* 0x00007400ff0a77ac */ /* 0x000ee20008000800 */
[----:B------:R-:W-:-:S03]  /*0130*/  IADD3 R8, PT, PT, R6, 0x1080, RZ ;  /* 0x0000108006087810 */ /* 0x000fc60007ffe0ff */
[----:B------:R-:W4:Y:S01]  /*0140*/  LDC.64 R2, c[0x0][0x380] ;  /* 0x0000e000ff027b82 */ /* 0x000f220000000a00 */
[----:B------:R-:W-:Y:S01]  /*0150*/  USHF.R.U32.HI UR4, URZ, 0x5, UR4 ;  /* 0x00000005ff047899 */ /* 0x000fe20008011604 */
[----:B------:R-:W0:Y:S03]  /*0160*/  LDCU UR9, c[0x0][0x398] ;  /* 0x00007300ff0977ac */ /* 0x000e260008000800 */
[----:B------:R-:W-:Y:S01]  /*0170*/  UIADD3 UR4, UPT, UPT, -UR4, URZ, URZ ;  /* 0x000000ff04047290 */ /* 0x000fe2000fffe1ff */
[----:B-1----:R-:W-:Y:S01]  /*0180*/  IMAD R10, R0, UR8, R13 ;  /* 0x00000008000a7c24 */ /* 0x002fe2000f8e020d */
[C---:B0-----:R-:W-:Y:S02]  /*0190*/  LEA R9, R11.reuse, R6, 0x18 ;  /* 0x000000060b097211 */ /* 0x041fe400078ec0ff */
[----:B------:R-:W-:-:S03]  /*01a0*/  LEA R6, R11, R8, 0x18 ;  /* 0x000000080b067211 */ /* 0x000fc600078ec0ff */
[----:B------:R-:W-:Y:S01]  /*01b0*/  IMAD R8, R0, 0x84, R9 ;  /* 0x0000008400087824 */ /* 0x000fe200078e0209 */
[----:B------:R-:W-:Y:S01]  /*01c0*/  LEA R11, R13, R6, 0x2 ;  /* 0x000000060d0b7211 */ /* 0x000fe200078e10ff */
[----:B------:R-:W-:Y:S01]  /*01d0*/  IMAD R9, R4, UR5, R13 ;  /* 0x0000000504097c24 */ /* 0x000fe2000f8e020d */
[----:B------:R-:W-:Y:S02]  /*01e0*/  LEA R6, R15, R10, 0x5 ;  /* 0x0000000a0f067211 */ /* 0x000fe400078e28ff */
[----:B------:R-:W-:Y:S01]  /*01f0*/  LEA R12, R13, R8, 0x2 ;  /* 0x000000080d0c7211 */ /* 0x000fe200078e10ff */
[----:B---3--:R-:W-:-:S07]  /*0200*/  IMAD R10, R0, 0x84, R11 ;  /* 0x00000084000a7824 */ /* 0x008fce00078e020b */
.L_x_1:
[----:B------:R-:W-:Y:S01]  /*0210*/  ISETP.GE.AND P0, PT, R0, UR10, PT ;  /* 0x0000000a00007c0c */ /* 0x000fe2000bf06270 */
[----:B------:R-:W-:Y:S01]  /*0220*/  HFMA2 R21, -RZ, RZ, 0, 0 ;  /* 0x00000000ff157431 */ /* 0x000fe200000001ff */
[----:B------:R-:W-:Y:S01]  /*0230*/  ISETP.GE.AND P1, PT, R13, UR10, PT ;  /* 0x0000000a0d007c0c */ /* 0x000fe2000bf26270 */
[----:B----4-:R-:W-:Y:S01]  /*0240*/  IMAD.WIDE R14, R9, 0x4, R2 ;  /* 0x00000004090e7825 */ /* 0x010fe200078e0202 */
[----:B--2---:R-:W-:Y:S02]  /*0250*/  ISETP.GE.OR P0, PT, R5, R7, P0 ;  /* 0x000000070500720c */ /* 0x004fe40000706670 */
[----:B------:R-:W-:Y:S02]  /*0260*/  ISETP.GE.OR P1, PT, R4, UR9, P1 ;  /* 0x0000000904007c0c */ /* 0x000fe40008f26670 */
[----:B------:R-:W-:-:S09]  /*0270*/  MOV R19, RZ ;  /* 0x000000ff00137202 */ /* 0x000fd20000000f00 */
[----:B------:R-:W0:Y:S02]  /*0280*/  @!P0 LDC.64 R16, c[0x0][0x388] ;  /* 0x0000e200ff108b82 */ /* 0x000e240000000a00 */
[----:B------:R-:W2:Y:S01]  /*0290*/  @!P1 LDG.E.CONSTANT R19, desc[UR6][R14.64] ;  /* 0x000000060e139981 */ /* 0x000ea2000c1e9900 */
[----:B0-----:R-:W-:-:S05]  /*02a0*/  @!P0 IMAD.WIDE R16, R6, 0x4, R16 ;  /* 0x0000000406108825 */ /* 0x001fca00078e0210 */
[----:B------:R-:W3:Y:S04]  /*02b0*/  @!P0 LDG.E.CONSTANT R21, desc[UR6][R16.64] ;  /* 0x0000000610158981 */ /* 0x000ee8000c1e9900 */
[----:B--2---:R-:W-:Y:S04]  /*02c0*/  STS [R12], R19 ;  /* 0x000000130c007388 */ /* 0x004fe80000000800 */
[----:B---3--:R-:W-:Y:S01]  /*02d0*/  STS [R10], R21 ;  /* 0x000000150a007388 */ /* 0x008fe20000000800 */
[----:B------:R-:W-:Y:S06]  /*02e0*/  BAR.SYNC.DEFER_BLOCKING 0x0 ;  /* 0x0000000000007b1d */ /* 0x000fec0000010000 */
[----:B------:R-:W-:Y:S04]  /*02f0*/  LDS R23, [R8] ;  /* 0x0000000008177984 */ /* 0x000fe80000000800 */
[----:B------:R-:W0:Y:S04]  /*0300*/  LDS R20, [R11] ;  /* 0x000000000b147984 */ /* 0x000e280000000800 */
[----:B------:R-:W-:Y:S04]  /*0310*/  LDS R27, [R8+0x4] ;  /* 0x00000400081b7984 */ /* 0x000fe80000000800 */
[----:B------:R-:W1:Y:S04]  /*0320*/  LDS R26, [R11+0x84] ;  /* 0x000084000b1a7984 */ /* 0x000e680000000800 */
[----:B------:R-:W-:Y:S04]  /*0330*/  LDS R24, [R8+0x8] ;  /* 0x0000080008187984 */ /* 0x000fe80000000800 */
[----:B------:R-:W2:Y:S04]  /*0340*/  LDS R25, [R11+0x108] ;  /* 0x000108000b197984 */ /* 0x000ea80000000800 */
[----:B------:R-:W-:Y:S04]  /*0350*/  LDS R14, [R8+0xc] ;  /* 0x00000c00080e7984 */ /* 0x000fe80000000800 */
[----:B------:R-:W3:Y:S04]  /*0360*/  LDS R15, [R11+0x18c] ;  /* 0x00018c000b0f7984 */ /* 0x000ee80000000800 */
[----:B------:R-:W-:Y:S04]  /*0370*/  LDS R16, [R8+0x10] ;  /* 0x0000100008107984 */ /* 0x000fe80000000800 */
[----:B------:R-:W4:Y:S04]  /*0380*/  LDS R17, [R11+0x210] ;  /* 0x000210000b117984 */ /* 0x000f280000000800 */
[----:B------:R-:W-:Y:S01]  /*0390*/  LDS R22, [R8+0x14] ;  /* 0x0000140008167984 */ /* 0x000fe20000000800 */
[----:B0-----:R-:W-:-:S03]  /*03a0*/  FFMA R20, R23, R20, R18 ;  /* 0x0000001417147223 */ /* 0x001fc60000000012 */
[----:B------:R-:W-:Y:S04]  /*03b0*/  LDS R19, [R11+0x318] ;  /* 0x000318000b137984 */ /* 0x000fe80000000800 */
[----:B------:R-:W0:Y:S04]  /*03c0*/  LDS R23, [R11+0x294] ;  /* 0x000294000b177984 */ /* 0x000e280000000800 */
[----:B------:R-:W5:Y:S01]  /*03d0*/  LDS R18, [R8+0x18] ;  /* 0x0000180008127984 */ /* 0x000f620000000800 */
[----:B-1----:R-:W-:-:S03]  /*03e0*/  FFMA R27, R27, R26, R20 ;  /* 0x0000001a1b1b7223 */ /* 0x002fc60000000014 */
[----:B------:R-:W-:Y:S04]  /*03f0*/  LDS R20, [R8+0x1c] ;  /* 0x00001c0008147984 */ /* 0x000fe80000000800 */
[----:B------:R-:W1:Y:S01]  /*0400*/  LDS R21, [R11+0x39c] ;  /* 0x00039c000b157984 */ /* 0x000e620000000800 */
[----:B--2---:R-:W-:-:S03]  /*0410*/  FFMA R25, R24, R25, R27 ;  /* 0x0000001918197223 */ /* 0x004fc6000000001b */
[----:B------:R-:W-:Y:S01]  /*0420*/  LDS R24, [R8+0x24] ;  /* 0x0000240008187984 */ /* 0x000fe20000000800 */
[----:B---3--:R-:W-:-:S03]  /*0430*/  FFMA R25, R14, R15, R25 ;  /* 0x0000000f0e197223 */ /* 0x008fc60000000019 */
[----:B------:R-:W-:Y:S04]  /*0440*/  LDS R14, [R8+0x20] ;  /* 0x00002000080e7984 */ /* 0x000fe80000000800 */
[----:B------:R-:W2:Y:S01]  /*0450*/  LDS R15, [R11+0x420] ;  /* 0x000420000b0f7984 */ /* 0x000ea20000000800 */
[----:B----4-:R-:W-:-:S03]  /*0460*/  FFMA R17, R16, R17, R25 ;  /* 0x0000001110117223 */ /* 0x010fc60000000019 */
[----:B------:R-:W3:Y:S04]  /*0470*/  LDS R25, [R11+0x4a4] ;  /* 0x0004a4000b197984 */ /* 0x000ee80000000800 */
[----:B------:R-:W-:Y:S01]  /*0480*/  LDS R16, [R8+0x28] ;  /* 0x0000280008107984 */ /* 0x000fe20000000800 */
[----:B0-----:R-:W-:-:S03]  /*0490*/  FFMA R23, R22, R23, R17 ;  /* 0x0000001716177223 */ /* 0x001fc60000000011 */
[----:B------:R-:W0:Y:S01]  /*04a0*/  LDS R17, [R11+0x528] ;  /* 0x000528000b117984 */ /* 0x000e220000000800 */
[----:B-----5:R-:W-:-:S03]  /*04b0*/  FFMA R23, R18, R19, R23 ;  /* 0x0000001312177223 */ /* 0x020fc60000000017 */
[----:B------:R-:W-:Y:S04]  /*04c0*/  LDS R18, [R8+0x2c] ;  /* 0x00002c0008127984 */ /* 0x000fe80000000800 */
[----:B------:R-:W4:Y:S01]  /*04d0*/  LDS R19, [R11+0x5ac] ;  /* 0x0005ac000b137984 */ /* 0x000f220000000800 */
[----:B-1----:R-:W-:-:S03]  /*04e0*/  FFMA R27, R20, R21, R23 ;  /* 0x00000015141b7223 */ /* 0x002fc60000000017 */
[----:B------:R-:W-:Y:S04]  /*04f0*/  LDS R20, [R8+0x30] ;  /* 0x0000300008147984 */ /* 0x000fe80000000800 */
[----:B------:R-:W1:Y:S04]  /*0500*/  LDS R21, [R11+0x630] ;  /* 0x000630000b157984 */ /* 0x000e680000000800 */
[----:B------:R-:W-:Y:S04]  /*0510*/  LDS R22, [R8+0x34] ;  /* 0x0000340008167984 */ /* 0x000fe80000000800 */
[----:B------:R-:W5:Y:S01]  /*0520*/  LDS R23, [R11+0x6b4] ;  /* 0x0006b4000b177984 */ /* 0x000f620000000800 */
[----:B--2---:R-:W-:-:S03]  /*0530*/  FFMA R15, R14, R15, R27 ;  /* 0x0000000f0e0f7223 */ /* 0x004fc6000000001b */
[----:B------:R-:W-:Y:S01]  /*0540*/  LDS R14, [R8+0x38] ;  /* 0x00003800080e7984 */ /* 0x000fe20000000800 */
[----:B---3--:R-:W-:-:S03]  /*0550*/  FFMA R25, R24, R25, R15 ;  /* 0x0000001918197223 */ /* 0x008fc6000000000f */
[----:B------:R-:W2:Y:S04]  /*0560*/  LDS R15, [R11+0x738] ;  /* 0x000738000b0f7984 */ /* 0x000ea80000000800 */
[----:B------:R-:W-:Y:S01]  /*0570*/  LDS R24, [R8+0x48] ;  /* 0x0000480008187984 */ /* 0x000fe20000000800 */
[----:B0-----:R-:W-:-:S03]  /*0580*/  FFMA R25, R16, R17, R25 ;  /* 0x0000001110197223 */ /* 0x001fc60000000019 */
[----:B------:R-:W-:Y:S04]  /*0590*/  LDS R16, [R8+0x3c] ;  /* 0x00003c0008107984 */ /* 0x000fe80000000800 */
[----:B------:R-:W0:Y:S01]  /*05a0*/  LDS R17, [R11+0x7bc] ;  /* 0x0007bc000b117984 */ /* 0x000e220000000800 */
[----:B----4-:R-:W-:-:S03]  /*05b0*/  FFMA R25, R18, R19, R25 ;  /* 0x0000001312197223 */ /* 0x010fc60000000019 */
[----:B------:R-:W-:Y:S04]  /*05c0*/  LDS R18, [R8+0x40] ;  /* 0x0000400008127984 */ /* 0x000fe80000000800 */
[----:B------:R-:W3:Y:S01]  /*05d0*/  LDS R19, [R11+0x840] ;  /* 0x000840000b137984 */ /* 0x000ee20000000800 */
[----:B-1----:R-:W-:-:S03]  /*05e0*/  FFMA R25, R20, R21, R25 ;  /* 0x0000001514197223 */ /* 0x002fc60000000019 */
[----:B------:R-:W-:Y:S04]  /*05f0*/  LDS R20, [R8+0x44] ;  /* 0x0000440008147984 */ /* 0x000fe80000000800 */
[----:B------:R-:W1:Y:S01]  /*0600*/  LDS R21, [R11+0x8c4] ;  /* 0x0008c4000b157984 */ /* 0x000e620000000800 */
[----:B-----5:R-:W-:-:S03]  /*0610*/  FFMA R27, R22, R23, R25 ;  /* 0x00000017161b7223 */ /* 0x020fc60000000019 */
[----:B------:R-:W4:Y:S04]  /*0620*/  LDS R25, [R11+0x948] ;  /* 0x000948000b197984 */ /* 0x000f280000000800 */
[----:B------:R-:W-:Y:S04]  /*0630*/  LDS R22, [R8+0x4c] ;  /* 0x00004c0008167984 */ /* 0x000fe80000000800 */
[----:B------:R-:W5:Y:S01]  /*0640*/  LDS R23, [R11+0x9cc] ;  /* 0x0009cc000b177984 */ /* 0x000f620000000800 */
[----:B--2---:R-:W-:-:S03]  /*0650*/  FFMA R15, R14, R15, R27 ;  /* 0x0000000f0e0f7223 */ /* 0x004fc6000000001b */
[----:B------:R-:W-:Y:S01]  /*0660*/  LDS R14, [R8+0x50] ;  /* 0x00005000080e7984 */ /* 0x000fe20000000800 */
[----:B0-----:R-:W-:-:S03]  /*0670*/  FFMA R17, R16, R17, R15 ;  /* 0x0000001110117223 */ /* 0x001fc6000000000f */
[----:B------:R-:W0:Y:S04]  /*0680*/  LDS R15, [R11+0xa50] ;  /* 0x000a50000b0f7984 */ /* 0x000e280000000800 */
[----:B------:R-:W-:Y:S01]  /*0690*/  LDS R16, [R8+0x54] ;  /* 0x0000540008107984 */ /* 0x000fe20000000800 */
[----:B---3--:R-:W-:-:S03]  /*06a0*/  FFMA R19, R18, R19, R17 ;  /* 0x0000001312137223 */ /* 0x008fc60000000011 */
[----:B------:R-:W2:Y:S04]  /*06b0*/  LDS R17, [R11+0xad4] ;  /* 0x000ad4000b117984 */ /* 0x000ea80000000800 */
[----:B------:R-:W-:Y:S01]  /*06c0*/  LDS R18, [R8+0x58] ;  /* 0x0000580008127984 */ /* 0x000fe20000000800 */
[----:B-1----:R-:W-:-:S03]  /*06d0*/  FFMA R21, R20, R21, R19 ;  /* 0x0000001514157223 */ /* 0x002fc60000000013 */
[----:B------:R-:W1:Y:S01]  /*06e0*/  LDS R19, [R11+0xb58] ;  /* 0x000b58000b137984 */ /* 0x000e620000000800 */
[----:B----4-:R-:W-:-:S03]  /*06f0*/  FFMA R25, R24, R25, R21 ;  /* 0x0000001918197223 */ /* 0x010fc60000000015 */
[----:B------:R-:W-:Y:S04]  /*0700*/  LDS R20, [R8+0x5c] ;  /* 0x00005c0008147984 */ /* 0x000fe80000000800 */
[----:B------:R-:W3:Y:S01]  /*0710*/  LDS R21, [R11+0xbdc] ;  /* 0x000bdc000b157984 */ /* 0x000ee20000000800 */
[----:B-----5:R-:W-:-:S03]  /*0720*/  FFMA R27, R22, R23, R25 ;  /* 0x00000017161b7223 */ /* 0x020fc60000000019 */
[----:B------:R-:W-:Y:S04]  /*0730*/  LDS R24, [R8+0x60] ;  /* 0x0000600008187984 */ /* 0x000fe80000000800 */
[----:B------:R-:W4:Y:S04]  /*0740*/  LDS R25, [R11+0xc60] ;  /* 0x000c60000b197984 */ /* 0x000f280000000800 */
[----:B------:R-:W-:Y:S04]  /*0750*/  LDS R23, [R8+0x64] ;  /* 0x0000640008177984 */ /* 0x000fe80000000800 */
[----:B------:R-:W5:Y:S01]  /*0760*/  LDS R22, [R11+0xce4] ;  /* 0x000ce4000b167984 */ /* 0x000f620000000800 */
[----:B0-----:R-:W-:-:S03]  /*0770*/  FFMA R15, R14, R15, R27 ;  /* 0x0000000f0e0f7223 */ /* 0x001fc6000000001b */
[----:B------:R-:W-:Y:S01]  /*0780*/  LDS R14, [R8+0x68] ;  /* 0x00006800080e7984 */ /* 0x000fe20000000800 */
[----:B--2---:R-:W-:-:S03]  /*0790*/  FFMA R17, R16, R17, R15 ;  /* 0x0000001110117223 */ /* 0x004fc6000000000f */
[----:B------:R-:W0:Y:S04]  /*07a0*/  LDS R15, [R11+0xd68] ;  /* 0x000d68000b0f7984 */ /* 0x000e280000000800 */
[----:B------:R-:W-:Y:S01]  /*07b0*/  LDS R16, [R8+0x6c] ;  /* 0x00006c0008107984 */ /* 0x000fe20000000800 */
[----:B-1----:R-:W-:-:S03]  /*07c0*/  FFMA R19, R18, R19, R17 ;  /* 0x0000001312137223 */ /* 0x002fc60000000011 */
[----:B------:R-:W1:Y:S04]  /*07d0*/  LDS R17, [R11+0xdec] ;  /* 0x000dec000b117984 */ /* 0x000e680000000800 */
[----:B------:R-:W-:Y:S01]  /*07e0*/  LDS R18, [R8+0x70] ;  /* 0x0000700008127984 */ /* 0x000fe20000000800 */
[----:B---3--:R-:W-:-:S03]  /*07f0*/  FFMA R21, R20, R21, R19 ;  /* 0x0000001514157223 */ /* 0x008fc60000000013 */
[----:B------:R-:W2:Y:S04]  /*0800*/  LDS R19, [R11+0xe70] ;  /* 0x000e70000b137984 */ /* 0x000ea80000000800 */
[----:B------:R-:W-:Y:S01]  /*0810*/  LDS R20, [R8+0x74] ;  /* 0x0000740008147984 */ /* 0x000fe20000000800 */
[----:B----4-:R-:W-:-:S03]  /*0820*/  FFMA R24, R24, R25, R21 ;  /* 0x0000001918187223 */ /* 0x010fc60000000015 */
[----:B------:R-:W3:Y:S04]  /*0830*/  LDS R21, [R11+0xef4] ;  /* 0x000ef4000b157984 */ /* 0x000ee80000000800 */
[----:B------:R-:W-:Y:S01]  /*0840*/  LDS R25, [R11+0xf78] ;  /* 0x000f78000b197984 */ /* 0x000fe20000000800 */
[----:B-----5:R-:W-:-:S03]  /*0850*/  FFMA R27, R23, R22, R24 ;  /* 0x00000016171b7223 */ /* 0x020fc60000000018 */
[----:B------:R-:W4:Y:S04]  /*0860*/  LDS R24, [R8+0x78] ;  /* 0x0000780008187984 */ /* 0x000f280000000800 */
[----:B------:R-:W-:Y:S04]  /*0870*/  LDS R22, [R8+0x7c] ;  /* 0x00007c0008167984 */ /* 0x000fe80000000800 */
[----:B------:R-:W5:Y:S01]  /*0880*/  LDS R23, [R11+0xffc] ;  /* 0x000ffc000b177984 */ /* 0x000f620000000800 */
[----:B0-----:R-:W-:Y:S01]  /*0890*/  FFMA R15, R14, R15, R27 ;  /* 0x0000000f0e0f7223 */ /* 0x001fe2000000001b */
[----:B------:R-:W-:-:S03]  /*08a0*/  UIADD3 UR4, UPT, UPT, UR4, 0x1, URZ ;  /* 0x0000000104047890 */ /* 0x000fc6000fffe0ff */
[----:B-1----:R-:W-:Y:S01]  /*08b0*/  FFMA R15, R16, R17, R15 ;  /* 0x00000011100f7223 */ /* 0x002fe2000000000f */
[----:B------:R-:W-:-:S03]  /*08c0*/  UISETP.NE.AND UP0, UPT, UR4, URZ, UPT ;  /* 0x000000ff0400728c */ /* 0x000fc6000bf05270 */
[----:B--2---:R-:W-:-:S04]  /*08d0*/  FFMA R15, R18, R19, R15 ;  /* 0x00000013120f7223 */ /* 0x004fc8000000000f */
[----:B---3--:R-:W-:Y:S01]  /*08e0*/  FFMA R15, R20, R21, R15 ;  /* 0x00000015140f7223 */ /* 0x008fe2000000000f */
[----:B------:R-:W-:Y:S02]  /*08f0*/  IADD3 R0, PT, PT, R0, 0x20, RZ ;  /* 0x0000002000007810 */ /* 0x000fe40007ffe0ff */
[----:B------:R-:W-:Y:S01]  /*0900*/  IADD3 R9, PT, PT, R9, 0x20, RZ ;  /* 0x0000002009097810 */ /* 0x000fe20007ffe0ff */
[----:B----4-:R-:W-:Y:S01]  /*0910*/  FFMA R15, R24, R25, R15 ;  /* 0x00000019180f7223 */ /* 0x010fe2000000000f */
[----:B------:R-:W-:Y:S02]  /*0920*/  IADD3 R13, PT, PT, R13, 0x20, RZ ;  /* 0x000000200d0d7810 */ /* 0x000fe40007ffe0ff */
[----:B------:R-:W-:Y:S01]  /*0930*/  LEA R6, R7, R6, 0x5 ;  /* 0x0000000607067211 */ /* 0x000fe200078e28ff */
[----:B-----5:R-:W-:Y:S01]  /*0940*/  FFMA R18, R22, R23, R15 ;  /* 0x0000001716127223 */ /* 0x020fe2000000000f */
[----:B------:R-:W-:Y:S06]  /*0950*/  BAR.SYNC.DEFER_BLOCKING 0x0 ;  /* 0x0000000000007b1d */ /* 0x000fec0000010000 */
[----:B------:R-:W-:Y:S05]  /*0960*/  BRA.U UP0, `(.L_x_1) ;  /* 0xfffffff900287547 */ /* 0x000fea000b83ffff */
.L_x_0:
[----:B------:R-:W0:Y:S02]  /*0970*/  LDCU.64 UR4, c[0x0][0x398] ;  /* 0x00007300ff0477ac */ /* 0x000e240008000a00 */
[----:B0-----:R-:W-:-:S04]  /*0980*/  ISETP.GE.AND P0, PT, R5, UR5, PT ;  /* 0x0000000505007c0c */ /* 0x001fc8000bf06270 */
[----:B------:R-:W-:-:S13]  /*0990*/  ISETP.GE.OR P0, PT, R4, UR4, P0 ;  /* 0x0000000404007c0c */ /* 0x000fda0008706670 */
[----:B------:R-:W-:Y:S05]  /*09a0*/  @P0 EXIT ;  /* 0x000000000000094d */ /* 0x000fea0003800000 */
[----:B------:R-:W0:Y:S01]  /*09b0*/  LDC.64 R2, c[0x0][0x390] ;  /* 0x0000e400ff027b82 */ /* 0x000e220000000a00 */
[----:B------:R-:W-:-:S04]  /*09c0*/  IMAD R5, R4, UR5, R5 ;  /* 0x0000000504057c24 */ /* 0x000fc8000f8e0205 */
[----:B0-----:R-:W-:-:S05]  /*09d0*/  IMAD.WIDE.U32 R2, R5, 0x4, R2 ;  /* 0x0000000405027825 */ /* 0x001fca00078e0002 */
[----:B------:R-:W-:Y:S01]  /*09e0*/  STG.E desc[UR6][R2.64], R18 ;  /* 0x0000001202007986 */ /* 0x000fe2000c101906 */
[----:B------:R-:W-:Y:S05]  /*09f0*/  EXIT ;  /* 0x000000000000794d */ /* 0x000fea0003800000 */
.L_x_2:
[----:B------:R-:W-:-:S00]  /*0a00*/  BRA `(.L_x_2) ;  /* 0xfffffffc00fc7947 */ /* 0x000fc0000383ffff */
[----:B------:R-:W-:-:S00]  /*0a10*/  NOP ;  /* 0x0000000000007918 */ /* 0x000fc00000000000 */
        /* <DEDUP_REMOVED lines=14> */
.L_x_3:


//--------------------- .nv.shared._Z23matmul_kernel_optimizedPKfS0_Pfiii --------------------------
	.section	.nv.shared._Z23matmul_kernel_optimizedPKfS0_Pfiii,"aw",@nobits
	.sectionflags	@""
	.align	4
.nv.shared._Z23matmul_kernel_optimizedPKfS0_Pfiii:
	.zero		9472


//--------------------- .nv.shared.reserved.0     --------------------------
	.section	.nv.shared.reserved.0,"aw",@nobits
	.weak		__nv_reservedSMEM_offset_0_alias
	.size		__nv_reservedSMEM_offset_0_alias, 0, 64
	.other		__nv_reservedSMEM_offset_0_alias,@"STO_CUDA_RESERVED_SHARED STV_DEFAULT"
__nv_reservedSMEM_offset_0_alias:
	.zero		0
	.zero		64


//--------------------- .nv.constant0._Z23matmul_kernel_optimizedPKfS0_Pfiii --------------------------
	.section	.nv.constant0._Z23matmul_kernel_optimizedPKfS0_Pfiii,"a",@progbits
	.sectionflags	@""
	.align	4
.nv.constant0._Z23matmul_kernel_optimizedPKfS0_Pfiii:
	.zero		932


//--------------------- SYMBOLS --------------------------

	.type		.nv.reservedSmem.offset0,@object
	.size		.nv.reservedSmem.offset0,0x4
	.type		.nv.reservedSmem.cap,@object
	.size		.nv.reservedSmem.cap,0x4
